//
// Generated by NVIDIA NVVM Compiler
//
// Compiler Build ID: CL-36424714
// Cuda compilation tools, release 13.0, V13.0.88
// Based on NVVM 20.0.0
//

.version 9.0
.target sm_100
.address_size 64

	// .globl	_Z5sobelPhS_

.visible .entry _Z5sobelPhS_(
	.param .u64 .ptr .align 1 _Z5sobelPhS__param_0,
	.param .u64 .ptr .align 1 _Z5sobelPhS__param_1
)
{
	.reg .b16 	%rs<5>;
	.reg .b32 	%r<32>;
	.reg .b64 	%rd<9>;
	.reg .b64 	%fd<6>;

	ld.param.u64 	%rd1, [_Z5sobelPhS__param_0];
	ld.param.u64 	%rd2, [_Z5sobelPhS__param_1];
	cvta.to.global.u64 	%rd3, %rd2;
	cvta.to.global.u64 	%rd4, %rd1;
	mov.u32 	%r1, %ctaid.x;
	mov.u32 	%r2, %ntid.x;
	mov.u32 	%r3, %tid.x;
	mad.lo.s32 	%r4, %r1, %r2, %r3;
	mov.u32 	%r5, %ctaid.y;
	mov.u32 	%r6, %ntid.y;
	mov.u32 	%r7, %tid.y;
	mad.lo.s32 	%r8, %r5, %r6, %r7;
	mad.lo.s32 	%r9, %r4, 194, %r8;
	add.s32 	%r10, %r9, -194;
	cvt.s64.s32 	%rd5, %r10;
	add.s64 	%rd6, %rd4, %rd5;
	ld.global.u8 	%r11, [%rd6+-1];
	ld.global.u8 	%rs1, [%rd6];
	mul.wide.u16 	%r12, %rs1, 2;
	ld.global.u8 	%r13, [%rd6+1];
	add.s32 	%r14, %r13, %r11;
	sub.s32 	%r15, %r12, %r14;
	ld.global.u8 	%r16, [%rd6+387];
	add.s32 	%r17, %r15, %r16;
	ld.global.u8 	%rs2, [%rd6+388];
	mul.wide.u16 	%r18, %rs2, 2;
	add.s32 	%r19, %r17, %r18;
	ld.global.u8 	%r20, [%rd6+389];
	add.s32 	%r21, %r19, %r20;
	ld.global.u8 	%rs3, [%rd6+193];
	ld.global.u8 	%rs4, [%rd6+195];
	mul.wide.u16 	%r22, %rs4, 2;
	mul.wide.u16 	%r23, %rs3, 2;
	add.s32 	%r24, %r23, %r11;
	add.s32 	%r25, %r22, %r13;
	add.s32 	%r26, %r24, %r16;
	sub.s32 	%r27, %r25, %r26;
	add.s32 	%r28, %r27, %r20;
	cvt.rn.f64.s32 	%fd1, %r21;
	cvt.rn.f64.s32 	%fd2, %r28;
	mul.f64 	%fd3, %fd2, %fd2;
	fma.rn.f64 	%fd4, %fd1, %fd1, %fd3;
	sqrt.rn.f64 	%fd5, %fd4;
	cvt.rzi.u32.f64 	%r29, %fd5;
	shl.b32 	%r30, %r4, 1;
	sub.s32 	%r31, %r9, %r30;
	cvt.s64.s32 	%rd7, %r31;
	add.s64 	%rd8, %rd3, %rd7;
	st.global.u8 	[%rd8], %r29;
	ret;

}


// ===== COMPILED SASS (sm_100) =====

	.target	sm_100

	.elftype	@"ET_EXEC"


//--------------------- .note.nv.tkinfo           --------------------------
	.section	.note.nv.tkinfo,"",@"SHT_NOTE"
	.sectionflags	@"SHF_NOTE_NV_TKINFO"
	.tkinfo
        /*0018*/ 	.word	0x00000002
        /*0030*/ 	.string	""
        /*0030*/ 	.string	"ptxas"
        /*0030*/ 	.string	"Cuda compilation tools, release 13.0, V13.0.88"
        /*0030*/ 	.string	"Build cuda_13.0.r13.0/compiler.36424714_0"
        /*0030*/ 	.string	"-arch sm_100 -m 64 "



//--------------------- .note.nv.cuinfo           --------------------------
	.section	.note.nv.cuinfo,"",@"SHT_NOTE"
	.sectionflags	@"SHF_NOTE_NV_CUINFO"
        /*0018*/ 	.short	0x0002
        /*001a*/ 	.short	0x0064
        /*001c*/ 	.short	0x0082
	.zero		2


//--------------------- .nv.info                  --------------------------
	.section	.nv.info,"",@"SHT_CUDA_INFO"
	.align	4


	//----- nvinfo : EIATTR_REGCOUNT
	.align		4
        /*0000*/ 	.byte	0x04, 0x2f
        /*0002*/ 	.short	(.L_1 - .L_0)
	.align		4
.L_0:
        /*0004*/ 	.word	index@(_Z5sobelPhS_)
        /*0008*/ 	.word	0x00000014


	//----- nvinfo : EIATTR_FRAME_SIZE
	.align		4
.L_1:
        /*000c*/ 	.byte	0x04, 0x11
        /*000e*/ 	.short	(.L_3 - .L_2)
	.align		4
.L_2:
        /*0010*/ 	.word	index@($__internal_0_$__cuda_sm20_dsqrt_rn_f64_mediumpath_v1)
        /*0014*/ 	.word	0x00000000


	//----- nvinfo : EIATTR_FRAME_SIZE
	.align		4
.L_3:
        /*0018*/ 	.byte	0x04, 0x11
        /*001a*/ 	.short	(.L_5 - .L_4)
	.align		4
.L_4:
        /*001c*/ 	.word	index@(_Z5sobelPhS_)
        /*0020*/ 	.word	0x00000000


	//----- nvinfo : EIATTR_MIN_STACK_SIZE
	.align		4
.L_5:
        /*0024*/ 	.byte	0x04, 0x12
        /*0026*/ 	.short	(.L_7 - .L_6)
	.align		4
.L_6:
        /*0028*/ 	.word	index@(_Z5sobelPhS_)
        /*002c*/ 	.word	0x00000000
.L_7:


//--------------------- .nv.compat                --------------------------
	.section	.nv.compat,"",@"SHT_CUDA_COMPAT_INFO"
	.align	4
        /*0000*/ 	.byte	0x02, 0x09, 0x00, 0x00, 0x02, 0x02, 0x01, 0x00, 0x02, 0x05, 0x05, 0x00, 0x03, 0x07, 0x01, 0x01
        /*0010*/ 	.byte	0x02, 0x03, 0x00, 0x00, 0x02, 0x06, 0x01, 0x00, 0x04, 0x0b, 0x08, 0x00, 0x01, 0x00, 0x00, 0x00
        /*0020*/ 	.byte	0x00, 0x00, 0x00, 0x00


//--------------------- .nv.info._Z5sobelPhS_     --------------------------
	.section	.nv.info._Z5sobelPhS_,"",@"SHT_CUDA_INFO"
	.sectionflags	@""
	.align	4


	//----- nvinfo : EIATTR_CUDA_API_VERSION
	.align		4
        /*0000*/ 	.byte	0x04, 0x37
        /*0002*/ 	.short	(.L_9 - .L_8)
.L_8:
        /*0004*/ 	.word	0x00000082


	//----- nvinfo : EIATTR_KPARAM_INFO
	.align		4
.L_9:
        /*0008*/ 	.byte	0x04, 0x17
        /*000a*/ 	.short	(.L_11 - .L_10)
.L_10:
        /*000c*/ 	.word	0x00000000
        /*0010*/ 	.short	0x0001
        /*0012*/ 	.short	0x0008
        /*0014*/ 	.byte	0x00, 0xf5, 0x21, 0x00


	//----- nvinfo : EIATTR_KPARAM_INFO
	.align		4
.L_11:
        /*0018*/ 	.byte	0x04, 0x17
        /*001a*/ 	.short	(.L_13 - .L_12)
.L_12:
        /*001c*/ 	.word	0x00000000
        /*0020*/ 	.short	0x0000
        /*0022*/ 	.short	0x0000
        /*0024*/ 	.byte	0x00, 0xf5, 0x21, 0x00


	//----- nvinfo : EIATTR_SPARSE_MMA_MASK
	.align		4
.L_13:
        /*0028*/ 	.byte	0x03, 0x50
        /*002a*/ 	.short	0x0000


	//----- nvinfo : EIATTR_MAXREG_COUNT
	.align		4
        /*002c*/ 	.byte	0x03, 0x1b
        /*002e*/ 	.short	0x00ff


	//----- nvinfo : EIATTR_MERCURY_ISA_VERSION
	.align		4
        /*0030*/ 	.byte	0x03, 0x5f
        /*0032*/ 	.short	0x0101


	//----- nvinfo : EIATTR_VRC_CTA_INIT_COUNT
	.align		4
        /*0034*/ 	.byte	0x02, 0x4a
	.zero		1
	.zero		1


	//----- nvinfo : EIATTR_EXIT_INSTR_OFFSETS
	.align		4
        /*0038*/ 	.byte	0x04, 0x1c
        /*003a*/ 	.short	(.L_15 - .L_14)


	//   ....[0]....
.L_14:
        /*003c*/ 	.word	0x000003e0


	//----- nvinfo : EIATTR_CRS_STACK_SIZE
	.align		4
.L_15:
        /*0040*/ 	.byte	0x04, 0x1e
        /*0042*/ 	.short	(.L_17 - .L_16)
.L_16:
        /*0044*/ 	.word	0x00000000


	//----- nvinfo : EIATTR_CBANK_PARAM_SIZE
	.align		4
.L_17:
        /*0048*/ 	.byte	0x03, 0x19
        /*004a*/ 	.short	0x0010


	//----- nvinfo : EIATTR_PARAM_CBANK
	.align		4
        /*004c*/ 	.byte	0x04, 0x0a
        /*004e*/ 	.short	(.L_19 - .L_18)
	.align		4
.L_18:
        /*0050*/ 	.word	index@(.nv.constant0._Z5sobelPhS_)
        /*0054*/ 	.short	0x0380
        /*0056*/ 	.short	0x0010


	//----- nvinfo : EIATTR_SW_WAR
	.align		4
.L_19:
        /*0058*/ 	.byte	0x04, 0x36
        /*005a*/ 	.short	(.L_21 - .L_20)
.L_20:
        /*005c*/ 	.word	0x00000008
.L_21:


//--------------------- .nv.callgraph             --------------------------
	.section	.nv.callgraph,"",@"SHT_CUDA_CALLGRAPH"
	.align	4
	.sectionentsize	8
	.align		4
        /*0000*/ 	.word	0x00000000
	.align		4
        /*0004*/ 	.word	0xffffffff
	.align		4
        /*0008*/ 	.word	0x00000000
	.align		4
        /*000c*/ 	.word	0xfffffffe
	.align		4
        /*0010*/ 	.word	0x00000000
	.align		4
        /*0014*/ 	.word	0xfffffffd
	.align		4
        /*0018*/ 	.word	0x00000000
	.align		4
        /*001c*/ 	.word	0xfffffffc


//--------------------- .text._Z5sobelPhS_        --------------------------
	.section	.text._Z5sobelPhS_,"ax",@progbits
	.align	128
        .global         _Z5sobelPhS_
        .type           _Z5sobelPhS_,@function
        .size           _Z5sobelPhS_,(.L_x_7 - _Z5sobelPhS_)
        .other          _Z5sobelPhS_,@"STO_CUDA_ENTRY STV_DEFAULT"
_Z5sobelPhS_:
.text._Z5sobelPhS_:
[----:B------:R-:W-:Y:S01]  /*0000*/  LDC R1, c[0x0][0x37c] ;  /* 0x0000df00ff017b82 */ /* 0x000fe20000000800 */
[----:B------:R-:W0:Y:S07]  /*0010*/  S2R R0, SR_TID.X ;  /* 0x0000000000007919 */ /* 0x000e2e0000002100 */
[----:B------:R-:W0:Y:S01]  /*0020*/  S2UR UR4, SR_CTAID.X ;  /* 0x00000000000479c3 */ /* 0x000e220000002500 */
[----:B------:R-:W1:Y:S01]  /*0030*/  LDCU.64 UR6, c[0x0][0x380] ;  /* 0x00007000ff0677ac */ /* 0x000e620008000a00 */
[----:B------:R-:W2:Y:S06]  /*0040*/  S2R R5, SR_TID.Y ;  /* 0x0000000000057919 */ /* 0x000eac0000002200 */
[----:B------:R-:W0:Y:S08]  /*0050*/  LDC R3, c[0x0][0x360] ;  /* 0x0000d800ff037b82 */ /* 0x000e300000000800 */
[----:B------:R-:W2:Y:S08]  /*0060*/  S2UR UR5, SR_CTAID.Y ;  /* 0x00000000000579c3 */ /* 0x000eb00000002600 */
[----:B------:R-:W2:Y:S01]  /*0070*/  LDC R2, c[0x0][0x364] ;  /* 0x0000d900ff027b82 */ /* 0x000ea20000000800 */
[----:B0-----:R-:W-:-:S02]  /*0080*/  IMAD R3, R3, UR4, R0 ;  /* 0x0000000403037c24 */ /* 0x001fc4000f8e0200 */
[----:B--2---:R-:W-:Y:S01]  /*0090*/  IMAD R0, R2, UR5, R5 ;  /* 0x0000000502007c24 */ /* 0x004fe2000f8e0205 */
[----:B------:R-:W0:Y:S03]  /*00a0*/  LDCU.64 UR4, c[0x0][0x358] ;  /* 0x00006b00ff0477ac */ /* 0x000e260008000a00 */
[----:B------:R-:W-:-:S04]  /*00b0*/  IMAD R0, R3, 0xc2, R0 ;  /* 0x000000c203007824 */ /* 0x000fc800078e0200 */
[----:B------:R-:W-:-:S05]  /*00c0*/  VIADD R2, R0, 0xffffff3e ;  /* 0xffffff3e00027836 */ /* 0x000fca0000000000 */
[----:B-1----:R-:W-:-:S04]  /*00d0*/  IADD3 R4, P0, PT, R2, UR6, RZ ;  /* 0x0000000602047c10 */ /* 0x002fc8000ff1e0ff */
[----:B------:R-:W-:-:S05]  /*00e0*/  LEA.HI.X.SX32 R5, R2, UR7, 0x1, P0 ;  /* 0x0000000702057c11 */ /* 0x000fca00080f0eff */
[----:B0-----:R-:W2:Y:S04]  /*00f0*/  LDG.E.U8 R2, desc[UR4][R4.64+-0x1] ;  /* 0xffffff0404027981 */ /* 0x001ea8000c1e1100 */
[----:B------:R-:W2:Y:S04]  /*0100*/  LDG.E.U8 R9, desc[UR4][R4.64+0xc1] ;  /* 0x0000c10404097981 */ /* 0x000ea8000c1e1100 */
[----:B------:R-:W3:Y:S04]  /*0110*/  LDG.E.U8 R7, desc[UR4][R4.64+0x1] ;  /* 0x0000010404077981 */ /* 0x000ee8000c1e1100 */
[----:B------:R-:W4:Y:S04]  /*0120*/  LDG.E.U8 R10, desc[UR4][R4.64+0xc3] ;  /* 0x0000c304040a7981 */ /* 0x000f28000c1e1100 */
[----:B------:R-:W5:Y:S04]  /*0130*/  LDG.E.U8 R6, desc[UR4][R4.64] ;  /* 0x0000000404067981 */ /* 0x000f68000c1e1100 */
[----:B------:R-:W5:Y:S04]  /*0140*/  LDG.E.U8 R11, desc[UR4][R4.64+0x183] ;  /* 0x00018304040b7981 */ /* 0x000f68000c1e1100 */
[----:B------:R-:W5:Y:S04]  /*0150*/  LDG.E.U8 R8, desc[UR4][R4.64+0x185] ;  /* 0x0001850404087981 */ /* 0x000f68000c1e1100 */
[----:B------:R-:W5:Y:S01]  /*0160*/  LDG.E.U8 R13, desc[UR4][R4.64+0x184] ;  /* 0x00018404040d7981 */ /* 0x000f62000c1e1100 */
[----:B------:R-:W-:Y:S01]  /*0170*/  BSSY.RECONVERGENT B0, `(.L_x_0) ;  /* 0x0000020000007945 */ /* 0x000fe20003800200 */
[----:B--2---:R-:W-:Y:S01]  /*0180*/  IMAD R12, R9, 0x2, R2 ;  /* 0x00000002090c7824 */ /* 0x004fe200078e0202 */
[----:B---3--:R-:W-:Y:S01]  /*0190*/  IADD3 R9, PT, PT, R2, R7, RZ ;  /* 0x0000000702097210 */ /* 0x008fe20007ffe0ff */
[----:B----4-:R-:W-:-:S04]  /*01a0*/  IMAD R10, R10, 0x2, R7 ;  /* 0x000000020a0a7824 */ /* 0x010fc800078e0207 */
[----:B-----5:R-:W-:Y:S01]  /*01b0*/  IMAD R6, R6, 0x2, -R9 ;  /* 0x0000000206067824 */ /* 0x020fe200078e0a09 */
[----:B------:R-:W-:Y:S01]  /*01c0*/  IADD3 R7, PT, PT, R10, -R12, -R11 ;  /* 0x8000000c0a077210 */ /* 0x000fe20007ffe80b */
[----:B------:R-:W-:-:S03]  /*01d0*/  IMAD.MOV.U32 R10, RZ, RZ, 0x0 ;  /* 0x00000000ff0a7424 */ /* 0x000fc600078e00ff */
[----:B------:R-:W-:Y:S02]  /*01e0*/  IADD3 R6, PT, PT, R6, R11, RZ ;  /* 0x0000000b06067210 */ /* 0x000fe40007ffe0ff */
[----:B------:R-:W-:Y:S01]  /*01f0*/  MOV R11, 0x3fd80000 ;  /* 0x3fd80000000b7802 */ /* 0x000fe20000000f00 */
[----:B------:R-:W-:Y:S02]  /*0200*/  IMAD.IADD R2, R8, 0x1, R7 ;  /* 0x0000000108027824 */ /* 0x000fe400078e0207 */
[----:B------:R-:W-:Y:S02]  /*0210*/  IMAD R13, R13, 0x2, R6 ;  /* 0x000000020d0d7824 */ /* 0x000fe400078e0206 */
[----:B------:R-:W0:Y:S03]  /*0220*/  I2F.F64 R6, R2 ;  /* 0x0000000200067312 */ /* 0x000e260000201c00 */
[----:B------:R-:W-:-:S05]  /*0230*/  IADD3 R13, PT, PT, R13, R8, RZ ;  /* 0x000000080d0d7210 */ /* 0x000fca0007ffe0ff */
[----:B------:R-:W1:Y:S01]  /*0240*/  I2F.F64 R4, R13 ;  /* 0x0000000d00047312 */ /* 0x000e620000201c00 */
[----:B0-----:R-:W-:-:S08]  /*0250*/  DMUL R6, R6, R6 ;  /* 0x0000000606067228 */ /* 0x001fd00000000000 */
[----:B-1----:R-:W-:-:S06]  /*0260*/  DFMA R4, R4, R4, R6 ;  /* 0x000000040404722b */ /* 0x002fcc0000000006 */
[----:B------:R-:W0:Y:S04]  /*0270*/  MUFU.RSQ64H R7, R5 ;  /* 0x0000000500077308 */ /* 0x000e280000001c00 */
[----:B------:R-:W-:-:S05]  /*0280*/  VIADD R6, R5, 0xfcb00000 ;  /* 0xfcb0000005067836 */ /* 0x000fca0000000000 */
[----:B------:R-:W-:Y:S01]  /*0290*/  ISETP.GE.U32.AND P0, PT, R6, 0x7ca00000, PT ;  /* 0x7ca000000600780c */ /* 0x000fe20003f06070 */
[----:B0-----:R-:W-:-:S08]  /*02a0*/  DMUL R8, R6, R6 ;  /* 0x0000000606087228 */ /* 0x001fd00000000000 */
[----:B------:R-:W-:-:S08]  /*02b0*/  DFMA R8, R4, -R8, 1 ;  /* 0x3ff000000408742b */ /* 0x000fd00000000808 */
[----:B------:R-:W-:Y:S02]  /*02c0*/  DFMA R10, R8, R10, 0.5 ;  /* 0x3fe00000080a742b */ /* 0x000fe4000000000a */
[----:B------:R-:W-:-:S08]  /*02d0*/  DMUL R8, R6, R8 ;  /* 0x0000000806087228 */ /* 0x000fd00000000000 */
[----:B------:R-:W-:-:S08]  /*02e0*/  DFMA R8, R10, R8, R6 ;  /* 0x000000080a08722b */ /* 0x000fd00000000006 */
[----:B------:R-:W-:Y:S02]  /*02f0*/  DMUL R10, R4, R8 ;  /* 0x00000008040a7228 */ /* 0x000fe40000000000 */
[----:B------:R-:W-:Y:S02]  /*0300*/  VIADD R17, R9, 0xfff00000 ;  /* 0xfff0000009117836 */ /* 0x000fe40000000000 */
[----:B------:R-:W-:-:S04]  /*0310*/  IMAD.MOV.U32 R16, RZ, RZ, R8 ;  /* 0x000000ffff107224 */ /* 0x000fc800078e0008 */
[----:B------:R-:W-:-:S08]  /*0320*/  DFMA R12, R10, -R10, R4 ;  /* 0x8000000a0a0c722b */ /* 0x000fd00000000004 */
[----:B------:R-:W-:Y:S01]  /*0330*/  DFMA R14, R12, R16, R10 ;  /* 0x000000100c0e722b */ /* 0x000fe2000000000a */
[----:B------:R-:W-:Y:S10]  /*0340*/  @!P0 BRA `(.L_x_1) ;  /* 0x0000000000088947 */ /* 0x000ff40003800000 */
[----:B------:R-:W-:-:S07]  /*0350*/  MOV R2, 0x370 ;  /* 0x0000037000027802 */ /* 0x000fce0000000f00 */
[----:B------:R-:W-:Y:S05]  /*0360*/  CALL.REL.NOINC `($__internal_0_$__cuda_sm20_dsqrt_rn_f64_mediumpath_v1) ;  /* 0x0000000000207944 */ /* 0x000fea0003c00000 */
.L_x_1:
[----:B------:R-:W-:Y:S05]  /*0370*/  BSYNC.RECONVERGENT B0 ;  /* 0x0000000000007941 */ /* 0x000fea0003800200 */
.L_x_0:
[----:B------:R-:W0:Y:S01]  /*0380*/  LDCU.64 UR6, c[0x0][0x388] ;  /* 0x00007100ff0677ac */ /* 0x000e220008000a00 */
[----:B------:R-:W1:Y:S01]  /*0390*/  F2I.U32.F64.TRUNC R15, R14 ;  /* 0x0000000e000f7311 */ /* 0x000e62000030d000 */
[----:B------:R-:W-:-:S05]  /*03a0*/  IMAD R0, R3, -0x2, R0 ;  /* 0xfffffffe03007824 */ /* 0x000fca00078e0200 */
[----:B0-----:R-:W-:-:S04]  /*03b0*/  IADD3 R2, P0, PT, R0, UR6, RZ ;  /* 0x0000000600027c10 */ /* 0x001fc8000ff1e0ff */
[----:B------:R-:W-:-:S05]  /*03c0*/  LEA.HI.X.SX32 R3, R0, UR7, 0x1, P0 ;  /* 0x0000000700037c11 */ /* 0x000fca00080f0eff */
[----:B-1----:R-:W-:Y:S01]  /*03d0*/  STG.E.U8 desc[UR4][R2.64], R15 ;  /* 0x0000000f02007986 */ /* 0x002fe2000c101104 */
[----:B------:R-:W-:Y:S05]  /*03e0*/  EXIT ;  /* 0x000000000000794d */ /* 0x000fea0003800000 */
        .weak           $__internal_0_$__cuda_sm20_dsqrt_rn_f64_mediumpath_v1
        .type           $__internal_0_$__cuda_sm20_dsqrt_rn_f64_mediumpath_v1,@function
        .size           $__internal_0_$__cuda_sm20_dsqrt_rn_f64_mediumpath_v1,(.L_x_7 - $__internal_0_$__cuda_sm20_dsqrt_rn_f64_mediumpath_v1)
$__internal_0_$__cuda_sm20_dsqrt_rn_f64_mediumpath_v1:
[----:B------:R-:W-:Y:S01]  /*03f0*/  ISETP.GE.U32.AND P0, PT, R6, -0x3400000, PT ;  /* 0xfcc000000600780c */ /* 0x000fe20003f06070 */
[----:B------:R-:W-:Y:S01]  /*0400*/  BSSY.RECONVERGENT B1, `(.L_x_2) ;  /* 0x0000024000017945 */ /* 0x000fe20003800200 */
[----:B------:R-:W-:-:S11]  /*0410*/  MOV R9, R17 ;  /* 0x0000001100097202 */ /* 0x000fd60000000f00 */
[----:B------:R-:W-:Y:S05]  /*0420*/  @!P0 BRA `(.L_x_3) ;  /* 0x0000000000208947 */ /* 0x000fea0003800000 */
[----:B------:R-:W-:-:S10]  /*0430*/  DFMA.RM R8, R12, R8, R10 ;  /* 0x000000080c08722b */ /* 0x000fd4000000400a */
[----:B------:R-:W-:-:S05]  /*0440*/  IADD3 R6, P0, PT, R8, 0x1, RZ ;  /* 0x0000000108067810 */ /* 0x000fca0007f1e0ff */
[----:B------:R-:W-:-:S06]  /*0450*/  IMAD.X R7, RZ, RZ, R9, P0 ;  /* 0x000000ffff077224 */ /* 0x000fcc00000e0609 */
[----:B------:R-:W-:-:S08]  /*0460*/  DFMA.RP R4, -R8, R6, R4 ;  /* 0x000000060804722b */ /* 0x000fd00000008104 */
[----:B------:R-:W-:-:S06]  /*0470*/  DSETP.GT.AND P0, PT, R4, RZ, PT ;  /* 0x000000ff0400722a */ /* 0x000fcc0003f04000 */
[----:B------:R-:W-:Y:S02]  /*0480*/  FSEL R6, R6, R8, P0 ;  /* 0x0000000806067208 */ /* 0x000fe40000000000 */
[----:B------:R-:W-:Y:S01]  /*0490*/  FSEL R7, R7, R9, P0 ;  /* 0x0000000907077208 */ /* 0x000fe20000000000 */
[----:B------:R-:W-:Y:S06]  /*04a0*/  BRA `(.L_x_4) ;  /* 0x0000000000647947 */ /* 0x000fec0003800000 */
.L_x_3:
[----:B------:R-:W-:-:S14]  /*04b0*/  DSETP.NE.AND P0, PT, R4, RZ, PT ;  /* 0x000000ff0400722a */ /* 0x000fdc0003f05000 */
[----:B------:R-:W-:Y:S05]  /*04c0*/  @!P0 BRA `(.L_x_5) ;  /* 0x0000000000588947 */ /* 0x000fea0003800000 */
[----:B------:R-:W-:-:S13]  /*04d0*/  ISETP.GE.AND P0, PT, R5, RZ, PT ;  /* 0x000000ff0500720c */ /* 0x000fda0003f06270 */
[----:B------:R-:W-:Y:S01]  /*04e0*/  @!P0 IMAD.MOV.U32 R6, RZ, RZ, 0x0 ;  /* 0x00000000ff068424 */ /* 0x000fe200078e00ff */
[----:B------:R-:W-:Y:S01]  /*04f0*/  @!P0 MOV R7, 0xfff80000 ;  /* 0xfff8000000078802 */ /* 0x000fe20000000f00 */
[----:B------:R-:W-:Y:S06]  /*0500*/  @!P0 BRA `(.L_x_4) ;  /* 0x00000000004c8947 */ /* 0x000fec0003800000 */
[----:B------:R-:W-:-:S13]  /*0510*/  ISETP.GT.AND P0, PT, R5, 0x7fefffff, PT ;  /* 0x7fefffff0500780c */ /* 0x000fda0003f04270 */
[----:B------:R-:W-:Y:S05]  /*0520*/  @P0 BRA `(.L_x_5) ;  /* 0x0000000000400947 */ /* 0x000fea0003800000 */
[----:B------:R-:W-:Y:S01]  /*0530*/  DMUL R4, R4, 8.11296384146066816958e+31 ;  /* 0x4690000004047828 */ /* 0x000fe20000000000 */
[----:B------:R-:W-:Y:S01]  /*0540*/  IMAD.MOV.U32 R6, RZ, RZ, RZ ;  /* 0x000000ffff067224 */ /* 0x000fe200078e00ff */
[----:B------:R-:W-:Y:S01]  /*0550*/  MOV R11, 0x3fd80000 ;  /* 0x3fd80000000b7802 */ /* 0x000fe20000000f00 */
[----:B------:R-:W-:-:S03]  /*0560*/  IMAD.MOV.U32 R10, RZ, RZ, 0x0 ;  /* 0x00000000ff0a7424 */ /* 0x000fc600078e00ff */
[----:B------:R-:W0:Y:S02]  /*0570*/  MUFU.RSQ64H R7, R5 ;  /* 0x0000000500077308 */ /* 0x000e240000001c00 */
[----:B0-----:R-:W-:-:S08]  /*0580*/  DMUL R8, R6, R6 ;  /* 0x0000000606087228 */ /* 0x001fd00000000000 */
[----:B------:R-:W-:-:S08]  /*0590*/  DFMA R8, R4, -R8, 1 ;  /* 0x3ff000000408742b */ /* 0x000fd00000000808 */
[----:B------:R-:W-:Y:S02]  /*05a0*/  DFMA R10, R8, R10, 0.5 ;  /* 0x3fe00000080a742b */ /* 0x000fe4000000000a */
[----:B------:R-:W-:-:S08]  /*05b0*/  DMUL R8, R6, R8 ;  /* 0x0000000806087228 */ /* 0x000fd00000000000 */
[----:B------:R-:W-:-:S08]  /*05c0*/  DFMA R8, R10, R8, R6 ;  /* 0x000000080a08722b */ /* 0x000fd00000000006 */
[----:B------:R-:W-:Y:S02]  /*05d0*/  DMUL R6, R4, R8 ;  /* 0x0000000804067228 */ /* 0x000fe40000000000 */
[----:B------:R-:W-:-:S06]  /*05e0*/  VIADD R9, R9, 0xfff00000 ;  /* 0xfff0000009097836 */ /* 0x000fcc0000000000 */
[----:B------:R-:W-:-:S08]  /*05f0*/  DFMA R10, R6, -R6, R4 ;  /* 0x80000006060a722b */ /* 0x000fd00000000004 */
[----:B------:R-:W-:-:S10]  /*0600*/  DFMA R6, R8, R10, R6 ;  /* 0x0000000a0806722b */ /* 0x000fd40000000006 */
[----:B------:R-:W-:Y:S01]  /*0610*/  IADD3 R7, PT, PT, R7, -0x3500000, RZ ;  /* 0xfcb0000007077810 */ /* 0x000fe20007ffe0ff */
[----:B------:R-:W-:Y:S06]  /*0620*/  BRA `(.L_x_4) ;  /* 0x0000000000047947 */ /* 0x000fec0003800000 */
.L_x_5:
[----:B------:R-:W-:-:S11]  /*0630*/  DADD R6, R4, R4 ;  /* 0x0000000004067229 */ /* 0x000fd60000000004 */
.L_x_4:
[----:B------:R-:W-:Y:S05]  /*0640*/  BSYNC.RECONVERGENT B1 ;  /* 0x0000000000017941 */ /* 0x000fea0003800200 */
.L_x_2:
[----:B------:R-:W-:Y:S02]  /*0650*/  HFMA2 R5, -RZ, RZ, 0, 0 ;  /* 0x00000000ff057431 */ /* 0x000fe400000001ff */
[----:B------:R-:W-:Y:S01]  /*0660*/  IMAD.MOV.U32 R4, RZ, RZ, R2 ;  /* 0x000000ffff047224 */ /* 0x000fe200078e0002 */
[----:B------:R-:W-:Y:S01]  /*0670*/  MOV R15, R7 ;  /* 0x00000007000f7202 */ /* 0x000fe20000000f00 */
[----:B------:R-:W-:Y:S02]  /*0680*/  IMAD.MOV.U32 R14, RZ, RZ, R6 ;  /* 0x000000ffff0e7224 */ /* 0x000fe400078e0006 */
[----:B------:R-:W-:Y:S05]  /*0690*/  RET.REL.NODEC R4 `(_Z5sobelPhS_) ;  /* 0xfffffff804587950 */ /* 0x000fea0003c3ffff */
.L_x_6:
[----:B------:R-:W-:-:S00]  /*06a0*/  BRA `(.L_x_6) ;  /* 0xfffffffc00fc7947 */ /* 0x000fc0000383ffff */
[----:B------:R-:W-:-:S00]  /*06b0*/  NOP ;  /* 0x0000000000007918 */ /* 0x000fc00000000000 */
        /* <DEDUP_REMOVED lines=12> */
.L_x_7:


//--------------------- .nv.shared.reserved.0     --------------------------
	.section	.nv.shared.reserved.0,"aw",@nobits
	.weak		__nv_reservedSMEM_offset_0_alias
	.size		__nv_reservedSMEM_offset_0_alias, 0, 64
	.other		__nv_reservedSMEM_offset_0_alias,@"STO_CUDA_RESERVED_SHARED STV_DEFAULT"
__nv_reservedSMEM_offset_0_alias:
	.zero		0
	.zero		64


//--------------------- .nv.constant0._Z5sobelPhS_ --------------------------
	.section	.nv.constant0._Z5sobelPhS_,"a",@progbits
	.sectionflags	@""
	.align	4
.nv.constant0._Z5sobelPhS_:
	.zero		912


//--------------------- SYMBOLS --------------------------

	.type		.nv.reservedSmem.offset0,@object
	.size		.nv.reservedSmem.offset0,0x4
